//
// Generated by NVIDIA NVVM Compiler
//
// Compiler Build ID: CL-36424714
// Cuda compilation tools, release 13.0, V13.0.88
// Based on NVVM 20.0.0
//

.version 9.0
.target sm_100
.address_size 64

	// .globl	_Z10ConvKernelPKfS0_Pfmm
.const .align 4 .b8 cKernel[32768];
.extern .shared .align 16 .b8 block_shared_A[];

.visible .entry _Z10ConvKernelPKfS0_Pfmm(
	.param .u64 .ptr .align 1 _Z10ConvKernelPKfS0_Pfmm_param_0,
	.param .u64 .ptr .align 1 _Z10ConvKernelPKfS0_Pfmm_param_1,
	.param .u64 .ptr .align 1 _Z10ConvKernelPKfS0_Pfmm_param_2,
	.param .u64 _Z10ConvKernelPKfS0_Pfmm_param_3,
	.param .u64 _Z10ConvKernelPKfS0_Pfmm_param_4
)
{
	.reg .pred 	%p<16>;
	.reg .b32 	%r<40>;
	.reg .b32 	%f<72>;
	.reg .b64 	%rd<57>;

	ld.param.u64 	%rd16, [_Z10ConvKernelPKfS0_Pfmm_param_0];
	ld.param.u64 	%rd17, [_Z10ConvKernelPKfS0_Pfmm_param_2];
	ld.param.u64 	%rd18, [_Z10ConvKernelPKfS0_Pfmm_param_3];
	ld.param.u64 	%rd19, [_Z10ConvKernelPKfS0_Pfmm_param_4];
	mov.u32 	%r1, %tid.x;
	mov.u32 	%r12, %ctaid.x;
	mov.u32 	%r2, %ntid.x;
	mul.lo.s32 	%r3, %r12, %r2;
	add.s32 	%r13, %r3, %r1;
	cvt.u64.u32 	%rd1, %r13;
	cvt.u32.u64 	%r14, %rd19;
	add.s32 	%r15, %r2, %r14;
	add.s32 	%r4, %r15, -1;
	setp.ge.s32 	%p1, %r1, %r4;
	@%p1 bra 	$L__BB0_5;
	add.s64 	%rd20, %rd19, -1;
	shr.u64 	%rd21, %rd20, 1;
	cvt.u32.u64 	%r16, %rd21;
	sub.s32 	%r5, %r3, %r16;
	cvta.to.global.u64 	%rd2, %rd16;
	mov.u32 	%r38, %r1;
$L__BB0_2:
	add.s32 	%r7, %r38, %r5;
	setp.lt.s32 	%p2, %r7, 0;
	cvt.s64.s32 	%rd22, %r7;
	setp.le.u64 	%p3, %rd18, %rd22;
	mov.f32 	%f63, 0f00000000;
	or.pred  	%p4, %p2, %p3;
	@%p4 bra 	$L__BB0_4;
	mul.wide.u32 	%rd23, %r7, 4;
	add.s64 	%rd24, %rd2, %rd23;
	ld.global.f32 	%f63, [%rd24];
$L__BB0_4:
	shl.b32 	%r17, %r38, 2;
	mov.u32 	%r18, block_shared_A;
	add.s32 	%r19, %r18, %r17;
	st.shared.f32 	[%r19], %f63;
	add.s32 	%r38, %r38, %r2;
	setp.lt.s32 	%p5, %r38, %r4;
	@%p5 bra 	$L__BB0_2;
$L__BB0_5:
	bar.sync 	0;
	setp.le.u64 	%p6, %rd18, %rd1;
	@%p6 bra 	$L__BB0_19;
	setp.eq.s64 	%p7, %rd19, 0;
	mov.f32 	%f71, 0f00000000;
	@%p7 bra 	$L__BB0_18;
	and.b64  	%rd3, %rd19, 7;
	setp.lt.u64 	%p8, %rd19, 8;
	mov.f32 	%f71, 0f00000000;
	mov.b64 	%rd55, 0;
	@%p8 bra 	$L__BB0_10;
	and.b64  	%rd55, %rd19, -8;
	neg.s64 	%rd5, %rd55;
	shl.b32 	%r20, %r1, 2;
	mov.u32 	%r21, block_shared_A;
	add.s32 	%r22, %r20, %r21;
	add.s32 	%r39, %r22, 16;
	mov.f32 	%f71, 0f00000000;
	mov.b64 	%rd53, 0;
	mov.u64 	%rd26, cKernel;
	mov.u64 	%rd52, %rd26;
$L__BB0_9:
	.pragma "nounroll";
	ld.shared.f32 	%f20, [%r39+-16];
	ld.const.f32 	%f21, [%rd52];
	fma.rn.f32 	%f22, %f20, %f21, %f71;
	ld.shared.f32 	%f23, [%r39+-12];
	shl.b64 	%rd28, %rd53, 2;
	and.b64  	%rd29, %rd28, 17179869152;
	add.s64 	%rd31, %rd26, %rd29;
	ld.const.f32 	%f24, [%rd31+4];
	fma.rn.f32 	%f25, %f23, %f24, %f22;
	ld.shared.f32 	%f26, [%r39+-8];
	ld.const.f32 	%f27, [%rd31+8];
	fma.rn.f32 	%f28, %f26, %f27, %f25;
	ld.shared.f32 	%f29, [%r39+-4];
	ld.const.f32 	%f30, [%rd31+12];
	fma.rn.f32 	%f31, %f29, %f30, %f28;
	ld.shared.f32 	%f32, [%r39];
	ld.const.f32 	%f33, [%rd31+16];
	fma.rn.f32 	%f34, %f32, %f33, %f31;
	ld.shared.f32 	%f35, [%r39+4];
	ld.const.f32 	%f36, [%rd31+20];
	fma.rn.f32 	%f37, %f35, %f36, %f34;
	ld.shared.f32 	%f38, [%r39+8];
	ld.const.f32 	%f39, [%rd31+24];
	fma.rn.f32 	%f40, %f38, %f39, %f37;
	ld.shared.f32 	%f41, [%r39+12];
	ld.const.f32 	%f42, [%rd31+28];
	fma.rn.f32 	%f71, %f41, %f42, %f40;
	add.s64 	%rd53, %rd53, 8;
	add.s64 	%rd32, %rd5, %rd53;
	add.s64 	%rd52, %rd52, 32;
	add.s32 	%r39, %r39, 32;
	setp.ne.s64 	%p9, %rd32, 0;
	@%p9 bra 	$L__BB0_9;
$L__BB0_10:
	setp.eq.s64 	%p10, %rd3, 0;
	@%p10 bra 	$L__BB0_18;
	and.b64  	%rd11, %rd19, 3;
	setp.lt.u64 	%p11, %rd3, 4;
	@%p11 bra 	$L__BB0_13;
	cvt.u32.u64 	%r23, %rd55;
	add.s32 	%r24, %r1, %r23;
	shl.b32 	%r25, %r24, 2;
	mov.u32 	%r26, block_shared_A;
	add.s32 	%r27, %r26, %r25;
	ld.shared.f32 	%f44, [%r27];
	shl.b64 	%rd33, %rd55, 2;
	mov.u64 	%rd34, cKernel;
	add.s64 	%rd35, %rd34, %rd33;
	ld.const.f32 	%f45, [%rd35];
	fma.rn.f32 	%f46, %f44, %f45, %f71;
	ld.shared.f32 	%f47, [%r27+4];
	and.b64  	%rd36, %rd33, 17179869180;
	add.s64 	%rd37, %rd34, %rd36;
	ld.const.f32 	%f48, [%rd37+4];
	fma.rn.f32 	%f49, %f47, %f48, %f46;
	ld.shared.f32 	%f50, [%r27+8];
	ld.const.f32 	%f51, [%rd37+8];
	fma.rn.f32 	%f52, %f50, %f51, %f49;
	ld.shared.f32 	%f53, [%r27+12];
	ld.const.f32 	%f54, [%rd37+12];
	fma.rn.f32 	%f71, %f53, %f54, %f52;
	add.s64 	%rd38, %rd55, 4;
	and.b64  	%rd55, %rd38, 4294967295;
$L__BB0_13:
	setp.eq.s64 	%p12, %rd11, 0;
	@%p12 bra 	$L__BB0_18;
	setp.eq.s64 	%p13, %rd11, 1;
	@%p13 bra 	$L__BB0_16;
	cvt.u32.u64 	%r28, %rd55;
	add.s32 	%r29, %r1, %r28;
	shl.b32 	%r30, %r29, 2;
	mov.u32 	%r31, block_shared_A;
	add.s32 	%r32, %r31, %r30;
	ld.shared.f32 	%f56, [%r32];
	shl.b64 	%rd39, %rd55, 2;
	mov.u64 	%rd40, cKernel;
	add.s64 	%rd41, %rd40, %rd39;
	ld.const.f32 	%f57, [%rd41];
	fma.rn.f32 	%f58, %f56, %f57, %f71;
	ld.shared.f32 	%f59, [%r32+4];
	and.b64  	%rd42, %rd39, 17179869180;
	add.s64 	%rd43, %rd40, %rd42;
	ld.const.f32 	%f60, [%rd43+4];
	fma.rn.f32 	%f71, %f59, %f60, %f58;
	add.s64 	%rd44, %rd55, 2;
	and.b64  	%rd55, %rd44, 4294967295;
$L__BB0_16:
	and.b64  	%rd45, %rd19, 1;
	setp.eq.b64 	%p14, %rd45, 1;
	not.pred 	%p15, %p14;
	@%p15 bra 	$L__BB0_18;
	cvt.u32.u64 	%r33, %rd55;
	add.s32 	%r34, %r1, %r33;
	shl.b32 	%r35, %r34, 2;
	mov.u32 	%r36, block_shared_A;
	add.s32 	%r37, %r36, %r35;
	ld.shared.f32 	%f61, [%r37];
	shl.b64 	%rd46, %rd55, 2;
	mov.u64 	%rd47, cKernel;
	add.s64 	%rd48, %rd47, %rd46;
	ld.const.f32 	%f62, [%rd48];
	fma.rn.f32 	%f71, %f61, %f62, %f71;
$L__BB0_18:
	cvta.to.global.u64 	%rd49, %rd17;
	shl.b64 	%rd50, %rd1, 2;
	add.s64 	%rd51, %rd49, %rd50;
	st.global.f32 	[%rd51], %f71;
$L__BB0_19:
	ret;

}


// ===== COMPILED SASS (sm_100) =====

	.target	sm_100

	.elftype	@"ET_EXEC"


//--------------------- .note.nv.tkinfo           --------------------------
	.section	.note.nv.tkinfo,"",@"SHT_NOTE"
	.sectionflags	@"SHF_NOTE_NV_TKINFO"
	.tkinfo
        /*0018*/ 	.word	0x00000002
        /*0030*/ 	.string	""
        /*0030*/ 	.string	"ptxas"
        /*0030*/ 	.string	"Cuda compilation tools, release 13.0, V13.0.88"
        /*0030*/ 	.string	"Build cuda_13.0.r13.0/compiler.36424714_0"
        /*0030*/ 	.string	"-arch sm_100 -m 64 "



//--------------------- .note.nv.cuinfo           --------------------------
	.section	.note.nv.cuinfo,"",@"SHT_NOTE"
	.sectionflags	@"SHF_NOTE_NV_CUINFO"
        /*0018*/ 	.short	0x0002
        /*001a*/ 	.short	0x0064
        /*001c*/ 	.short	0x0082
	.zero		2


//--------------------- .nv.info                  --------------------------
	.section	.nv.info,"",@"SHT_CUDA_INFO"
	.align	4


	//----- nvinfo : EIATTR_REGCOUNT
	.align		4
        /*0000*/ 	.byte	0x04, 0x2f
        /*0002*/ 	.short	(.L_2 - .L_1)
	.align		4
.L_1:
        /*0004*/ 	.word	index@(_Z10ConvKernelPKfS0_Pfmm)
        /*0008*/ 	.word	0x00000015


	//----- nvinfo : EIATTR_FRAME_SIZE
	.align		4
.L_2:
        /*000c*/ 	.byte	0x04, 0x11
        /*000e*/ 	.short	(.L_4 - .L_3)
	.align		4
.L_3:
        /*0010*/ 	.word	index@(_Z10ConvKernelPKfS0_Pfmm)
        /*0014*/ 	.word	0x00000000


	//----- nvinfo : EIATTR_MIN_STACK_SIZE
	.align		4
.L_4:
        /*0018*/ 	.byte	0x04, 0x12
        /*001a*/ 	.short	(.L_6 - .L_5)
	.align		4
.L_5:
        /*001c*/ 	.word	index@(_Z10ConvKernelPKfS0_Pfmm)
        /*0020*/ 	.word	0x00000000
.L_6:


//--------------------- .nv.compat                --------------------------
	.section	.nv.compat,"",@"SHT_CUDA_COMPAT_INFO"
	.align	4
        /*0000*/ 	.byte	0x02, 0x09, 0x00, 0x00, 0x02, 0x02, 0x01, 0x00, 0x02, 0x05, 0x05, 0x00, 0x03, 0x07, 0x01, 0x01
        /*0010*/ 	.byte	0x02, 0x03, 0x00, 0x00, 0x02, 0x06, 0x01, 0x00, 0x04, 0x0b, 0x08, 0x00, 0x09, 0x00, 0x00, 0x00
        /*0020*/ 	.byte	0x00, 0x00, 0x00, 0x00


//--------------------- .nv.info._Z10ConvKernelPKfS0_Pfmm --------------------------
	.section	.nv.info._Z10ConvKernelPKfS0_Pfmm,"",@"SHT_CUDA_INFO"
	.sectionflags	@""
	.align	4


	//----- nvinfo : EIATTR_CUDA_API_VERSION
	.align		4
        /*0000*/ 	.byte	0x04, 0x37
        /*0002*/ 	.short	(.L_8 - .L_7)
.L_7:
        /*0004*/ 	.word	0x00000082


	//----- nvinfo : EIATTR_KPARAM_INFO
	.align		4
.L_8:
        /*0008*/ 	.byte	0x04, 0x17
        /*000a*/ 	.short	(.L_10 - .L_9)
.L_9:
        /*000c*/ 	.word	0x00000000
        /*0010*/ 	.short	0x0004
        /*0012*/ 	.short	0x0020
        /*0014*/ 	.byte	0x00, 0xf0, 0x21, 0x00


	//----- nvinfo : EIATTR_KPARAM_INFO
	.align		4
.L_10:
        /*0018*/ 	.byte	0x04, 0x17
        /*001a*/ 	.short	(.L_12 - .L_11)
.L_11:
        /*001c*/ 	.word	0x00000000
        /*0020*/ 	.short	0x0003
        /*0022*/ 	.short	0x0018
        /*0024*/ 	.byte	0x00, 0xf0, 0x21, 0x00


	//----- nvinfo : EIATTR_KPARAM_INFO
	.align		4
.L_12:
        /*0028*/ 	.byte	0x04, 0x17
        /*002a*/ 	.short	(.L_14 - .L_13)
.L_13:
        /*002c*/ 	.word	0x00000000
        /*0030*/ 	.short	0x0002
        /*0032*/ 	.short	0x0010
        /*0034*/ 	.byte	0x00, 0xf5, 0x21, 0x00


	//----- nvinfo : EIATTR_KPARAM_INFO
	.align		4
.L_14:
        /*0038*/ 	.byte	0x04, 0x17
        /*003a*/ 	.short	(.L_16 - .L_15)
.L_15:
        /*003c*/ 	.word	0x00000000
        /*0040*/ 	.short	0x0001
        /*0042*/ 	.short	0x0008
        /*0044*/ 	.byte	0x00, 0xf5, 0x21, 0x00


	//----- nvinfo : EIATTR_KPARAM_INFO
	.align		4
.L_16:
        /*0048*/ 	.byte	0x04, 0x17
        /*004a*/ 	.short	(.L_18 - .L_17)
.L_17:
        /*004c*/ 	.word	0x00000000
        /*0050*/ 	.short	0x0000
        /*0052*/ 	.short	0x0000
        /*0054*/ 	.byte	0x00, 0xf5, 0x21, 0x00


	//----- nvinfo : EIATTR_SPARSE_MMA_MASK
	.align		4
.L_18:
        /*0058*/ 	.byte	0x03, 0x50
        /*005a*/ 	.short	0x0000


	//----- nvinfo : EIATTR_MAXREG_COUNT
	.align		4
        /*005c*/ 	.byte	0x03, 0x1b
        /*005e*/ 	.short	0x00ff


	//----- nvinfo : EIATTR_NUM_BARRIERS
	.align		4
        /*0060*/ 	.byte	0x02, 0x4c
        /*0062*/ 	.byte	0x01
	.zero		1


	//----- nvinfo : EIATTR_MERCURY_ISA_VERSION
	.align		4
        /*0064*/ 	.byte	0x03, 0x5f
        /*0066*/ 	.short	0x0101


	//----- nvinfo : EIATTR_VRC_CTA_INIT_COUNT
	.align		4
        /*0068*/ 	.byte	0x02, 0x4a
	.zero		1
	.zero		1


	//----- nvinfo : EIATTR_EXIT_INSTR_OFFSETS
	.align		4
        /*006c*/ 	.byte	0x04, 0x1c
        /*006e*/ 	.short	(.L_20 - .L_19)


	//   ....[0]....
.L_19:
        /*0070*/ 	.word	0x000002c0


	//   ....[1]....
        /*0074*/ 	.word	0x00000a10


	//----- nvinfo : EIATTR_CRS_STACK_SIZE
	.align		4
.L_20:
        /*0078*/ 	.byte	0x04, 0x1e
        /*007a*/ 	.short	(.L_22 - .L_21)
.L_21:
        /*007c*/ 	.word	0x00000000


	//----- nvinfo : EIATTR_CBANK_PARAM_SIZE
	.align		4
.L_22:
        /*0080*/ 	.byte	0x03, 0x19
        /*0082*/ 	.short	0x0028


	//----- nvinfo : EIATTR_PARAM_CBANK
	.align		4
        /*0084*/ 	.byte	0x04, 0x0a
        /*0086*/ 	.short	(.L_24 - .L_23)
	.align		4
.L_23:
        /*0088*/ 	.word	index@(.nv.constant0._Z10ConvKernelPKfS0_Pfmm)
        /*008c*/ 	.short	0x0380
        /*008e*/ 	.short	0x0028


	//----- nvinfo : EIATTR_SW_WAR
	.align		4
.L_24:
        /*0090*/ 	.byte	0x04, 0x36
        /*0092*/ 	.short	(.L_26 - .L_25)
.L_25:
        /*0094*/ 	.word	0x00000008
.L_26:


//--------------------- .nv.callgraph             --------------------------
	.section	.nv.callgraph,"",@"SHT_CUDA_CALLGRAPH"
	.align	4
	.sectionentsize	8
	.align		4
        /*0000*/ 	.word	0x00000000
	.align		4
        /*0004*/ 	.word	0xffffffff
	.align		4
        /*0008*/ 	.word	0x00000000
	.align		4
        /*000c*/ 	.word	0xfffffffe
	.align		4
        /*0010*/ 	.word	0x00000000
	.align		4
        /*0014*/ 	.word	0xfffffffd
	.align		4
        /*0018*/ 	.word	0x00000000
	.align		4
        /*001c*/ 	.word	0xfffffffc


//--------------------- .nv.constant3             --------------------------
	.section	.nv.constant3,"a",@progbits
	.align	4
.nv.constant3:
	.type		cKernel,@object
	.size		cKernel,(.L_0 - cKernel)
cKernel:
	.zero		32768
.L_0:


//--------------------- .text._Z10ConvKernelPKfS0_Pfmm --------------------------
	.section	.text._Z10ConvKernelPKfS0_Pfmm,"ax",@progbits
	.align	128
        .global         _Z10ConvKernelPKfS0_Pfmm
        .type           _Z10ConvKernelPKfS0_Pfmm,@function
        .size           _Z10ConvKernelPKfS0_Pfmm,(.L_x_11 - _Z10ConvKernelPKfS0_Pfmm)
        .other          _Z10ConvKernelPKfS0_Pfmm,@"STO_CUDA_ENTRY STV_DEFAULT"
_Z10ConvKernelPKfS0_Pfmm:
.text._Z10ConvKernelPKfS0_Pfmm:
[----:B------:R-:W-:Y:S01]  /*0000*/  LDC R1, c[0x0][0x37c] ;  /* 0x0000df00ff017b82 */ /* 0x000fe20000000800 */
[----:B------:R-:W0:Y:S07]  /*0010*/  S2R R0, SR_TID.X ;  /* 0x0000000000007919 */ /* 0x000e2e0000002100 */
[----:B------:R-:W1:Y:S01]  /*0020*/  LDC R13, c[0x0][0x360] ;  /* 0x0000d800ff0d7b82 */ /* 0x000e620000000800 */
[----:B------:R-:W2:Y:S01]  /*0030*/  LDCU.64 UR12, c[0x0][0x358] ;  /* 0x00006b00ff0c77ac */ /* 0x000ea20008000a00 */
[----:B------:R-:W-:Y:S01]  /*0040*/  BSSY.RECONVERGENT B0, `(.L_x_0) ;  /* 0x0000023000007945 */ /* 0x000fe20003800200 */
[----:B------:R-:W3:Y:S05]  /*0050*/  LDCU.64 UR6, c[0x0][0x398] ;  /* 0x00007300ff0677ac */ /* 0x000eea0008000a00 */
[----:B------:R-:W1:Y:S08]  /*0060*/  LDC R6, c[0x0][0x3a0] ;  /* 0x0000e800ff067b82 */ /* 0x000e700000000800 */
[----:B------:R-:W4:Y:S01]  /*0070*/  S2UR UR4, SR_CTAID.X ;  /* 0x00000000000479c3 */ /* 0x000f220000002500 */
[----:B-1----:R-:W-:-:S04]  /*0080*/  IADD3 R7, PT, PT, R13, -0x1, R6 ;  /* 0xffffffff0d077810 */ /* 0x002fc80007ffe006 */
[----:B0-----:R-:W-:Y:S01]  /*0090*/  ISETP.GE.AND P0, PT, R0, R7, PT ;  /* 0x000000070000720c */ /* 0x001fe20003f06270 */
[----:B----4-:R-:W-:-:S04]  /*00a0*/  IMAD R5, R13, UR4, RZ ;  /* 0x000000040d057c24 */ /* 0x010fc8000f8e02ff */
[----:B------:R-:W-:-:S08]  /*00b0*/  IMAD.IADD R12, R5, 0x1, R0 ;  /* 0x00000001050c7824 */ /* 0x000fd000078e0200 */
[----:B--23--:R-:W-:Y:S05]  /*00c0*/  @P0 BRA `(.L_x_1) ;  /* 0x0000000000680947 */ /* 0x00cfea0003800000 */
[----:B------:R-:W0:Y:S01]  /*00d0*/  LDC R11, c[0x0][0x3a4] ;  /* 0x0000e900ff0b7b82 */ /* 0x000e220000000800 */
[----:B------:R-:W1:Y:S01]  /*00e0*/  S2R R9, SR_CgaCtaId ;  /* 0x0000000000097919 */ /* 0x000e620000008800 */
[----:B------:R-:W-:Y:S02]  /*00f0*/  IADD3 R6, P0, PT, R6, -0x1, RZ ;  /* 0xffffffff06067810 */ /* 0x000fe40007f1e0ff */
[----:B------:R-:W-:Y:S02]  /*0100*/  MOV R4, 0x400 ;  /* 0x0000040000047802 */ /* 0x000fe40000000f00 */
[----:B------:R-:W-:Y:S02]  /*0110*/  MOV R8, R0 ;  /* 0x0000000000087202 */ /* 0x000fe40000000f00 */
[----:B------:R-:W2:Y:S01]  /*0120*/  LDC.64 R2, c[0x0][0x380] ;  /* 0x0000e000ff027b82 */ /* 0x000ea20000000a00 */
[----:B0-----:R-:W-:-:S04]  /*0130*/  IADD3.X R11, PT, PT, R11, -0x1, RZ, P0, !PT ;  /* 0xffffffff0b0b7810 */ /* 0x001fc800007fe4ff */
[----:B------:R-:W-:Y:S02]  /*0140*/  SHF.R.U64 R6, R6, 0x1, R11 ;  /* 0x0000000106067819 */ /* 0x000fe4000000120b */
[----:B-1----:R-:W-:-:S03]  /*0150*/  LEA R9, R9, R4, 0x18 ;  /* 0x0000000409097211 */ /* 0x002fc600078ec0ff */
[----:B--2---:R-:W-:-:S07]  /*0160*/  IMAD.IADD R6, R5, 0x1, -R6 ;  /* 0x0000000105067824 */ /* 0x004fce00078e0a06 */
.L_x_4:
[----:B0-----:R-:W-:Y:S01]  /*0170*/  IMAD.IADD R5, R6, 0x1, R8 ;  /* 0x0000000106057824 */ /* 0x001fe200078e0208 */
[----:B------:R-:W-:Y:S01]  /*0180*/  BSSY.RECONVERGENT B1, `(.L_x_2) ;  /* 0x000000a000017945 */ /* 0x000fe20003800200 */
[----:B------:R-:W-:-:S03]  /*0190*/  LEA R11, R8, R9, 0x2 ;  /* 0x00000009080b7211 */ /* 0x000fc600078e10ff */
[----:B------:R-:W-:Y:S02]  /*01a0*/  ISETP.GE.U32.AND P0, PT, R5, UR6, PT ;  /* 0x0000000605007c0c */ /* 0x000fe4000bf06070 */
[----:B------:R-:W-:-:S04]  /*01b0*/  SHF.R.S32.HI R4, RZ, 0x1f, R5 ;  /* 0x0000001fff047819 */ /* 0x000fc80000011405 */
[----:B------:R-:W-:Y:S01]  /*01c0*/  ISETP.GE.U32.AND.EX P0, PT, R4, UR7, PT, P0 ;  /* 0x0000000704007c0c */ /* 0x000fe2000bf06100 */
[----:B------:R-:W-:-:S03]  /*01d0*/  IMAD.MOV.U32 R4, RZ, RZ, RZ ;  /* 0x000000ffff047224 */ /* 0x000fc600078e00ff */
[----:B------:R-:W-:-:S13]  /*01e0*/  ISETP.LT.OR P0, PT, R5, RZ, P0 ;  /* 0x000000ff0500720c */ /* 0x000fda0000701670 */
[----:B------:R-:W-:Y:S05]  /*01f0*/  @P0 BRA `(.L_x_3) ;  /* 0x0000000000080947 */ /* 0x000fea0003800000 */
[----:B------:R-:W-:-:S06]  /*0200*/  IMAD.WIDE.U32 R4, R5, 0x4, R2 ;  /* 0x0000000405047825 */ /* 0x000fcc00078e0002 */
[----:B------:R0:W5:Y:S02]  /*0210*/  LDG.E R4, desc[UR12][R4.64] ;  /* 0x0000000c04047981 */ /* 0x000164000c1e1900 */
.L_x_3:
[----:B------:R-:W-:Y:S05]  /*0220*/  BSYNC.RECONVERGENT B1 ;  /* 0x0000000000017941 */ /* 0x000fea0003800200 */
.L_x_2:
[----:B-----5:R1:W-:Y:S01]  /*0230*/  STS [R11], R4 ;  /* 0x000000040b007388 */ /* 0x0203e20000000800 */
[----:B------:R-:W-:-:S04]  /*0240*/  IADD3 R8, PT, PT, R13, R8, RZ ;  /* 0x000000080d087210 */ /* 0x000fc80007ffe0ff */
[----:B------:R-:W-:-:S13]  /*0250*/  ISETP.GE.AND P0, PT, R8, R7, PT ;  /* 0x000000070800720c */ /* 0x000fda0003f06270 */
[----:B-1----:R-:W-:Y:S05]  /*0260*/  @!P0 BRA `(.L_x_4) ;  /* 0xfffffffc00c08947 */ /* 0x002fea000383ffff */
.L_x_1:
[----:B------:R-:W-:Y:S05]  /*0270*/  BSYNC.RECONVERGENT B0 ;  /* 0x0000000000007941 */ /* 0x000fea0003800200 */
.L_x_0:
[----:B------:R-:W1:Y:S01]  /*0280*/  LDCU.64 UR4, c[0x0][0x398] ;  /* 0x00007300ff0477ac */ /* 0x000e620008000a00 */
[----:B------:R-:W-:Y:S01]  /*0290*/  BAR.SYNC.DEFER_BLOCKING 0x0 ;  /* 0x0000000000007b1d */ /* 0x000fe20000010000 */
[----:B-1----:R-:W-:-:S04]  /*02a0*/  ISETP.GE.U32.AND P0, PT, R12, UR4, PT ;  /* 0x000000040c007c0c */ /* 0x002fc8000bf06070 */
[----:B------:R-:W-:-:S13]  /*02b0*/  ISETP.GE.U32.AND.EX P0, PT, RZ, UR5, PT, P0 ;  /* 0x00000005ff007c0c */ /* 0x000fda000bf06100 */
[----:B------:R-:W-:Y:S05]  /*02c0*/  @P0 EXIT ;  /* 0x000000000000094d */ /* 0x000fea0003800000 */
[----:B------:R-:W1:Y:S01]  /*02d0*/  LDCU.64 UR10, c[0x0][0x3a0] ;  /* 0x00007400ff0a77ac */ /* 0x000e620008000a00 */
[----:B0-----:R-:W-:Y:S01]  /*02e0*/  IMAD.MOV.U32 R5, RZ, RZ, RZ ;  /* 0x000000ffff057224 */ /* 0x001fe200078e00ff */
[----:B-1----:R-:W-:-:S04]  /*02f0*/  UISETP.NE.U32.AND UP0, UPT, UR10, URZ, UPT ;  /* 0x000000ff0a00728c */ /* 0x002fc8000bf05070 */
[----:B------:R-:W-:-:S09]  /*0300*/  UISETP.NE.AND.EX UP0, UPT, UR11, URZ, UPT, UP0 ;  /* 0x000000ff0b00728c */ /* 0x000fd2000bf05300 */
[----:B------:R-:W-:Y:S05]  /*0310*/  BRA.U !UP0, `(.L_x_5) ;  /* 0x0000000508ac7547 */ /* 0x000fea000b800000 */
[----:B------:R-:W-:Y:S01]  /*0320*/  UISETP.GE.U32.AND UP1, UPT, UR10, 0x8, UPT ;  /* 0x000000080a00788c */ /* 0x000fe2000bf26070 */
[----:B------:R-:W-:Y:S01]  /*0330*/  HFMA2 R5, -RZ, RZ, 0, 0 ;  /* 0x00000000ff057431 */ /* 0x000fe200000001ff */
[----:B------:R-:W-:Y:S02]  /*0340*/  ULOP3.LUT UR20, UR10, 0x7, URZ, 0xc0, !UPT ;  /* 0x000000070a147892 */ /* 0x000fe4000f8ec0ff */
[----:B------:R-:W-:Y:S02]  /*0350*/  UISETP.GE.U32.AND.EX UP1, UPT, UR11, URZ, UPT, UP1 ;  /* 0x000000ff0b00728c */ /* 0x000fe4000bf26110 */
[----:B------:R-:W-:Y:S01]  /*0360*/  UISETP.NE.U32.AND UP0, UPT, UR20, URZ, UPT ;  /* 0x000000ff1400728c */ /* 0x000fe2000bf05070 */
[----:B------:R-:W-:-:S03]  /*0370*/  UMOV UR7, URZ ;  /* 0x000000ff00077c82 */ /* 0x000fc60008000000 */
[----:B------:R-:W-:-:S03]  /*0380*/  UISETP.NE.AND.EX UP0, UPT, URZ, URZ, UPT, UP0 ;  /* 0x000000ffff00728c */ /* 0x000fc6000bf05300 */
[----:B------:R-:W-:Y:S08]  /*0390*/  BRA.U !UP1, `(.L_x_6) ;  /* 0x0000000109a87547 */ /* 0x000ff0000b800000 */
[----:B------:R-:W0:Y:S01]  /*03a0*/  S2UR UR5, SR_CgaCtaId ;  /* 0x00000000000579c3 */ /* 0x000e220000008800 */
[----:B------:R-:W-:Y:S01]  /*03b0*/  UMOV UR4, 0x400 ;  /* 0x0000040000047882 */ /* 0x000fe20000000000 */
[----:B------:R-:W-:Y:S01]  /*03c0*/  IMAD.MOV.U32 R5, RZ, RZ, RZ ;  /* 0x000000ffff057224 */ /* 0x000fe200078e00ff */
[----:B------:R-:W-:Y:S01]  /*03d0*/  ULOP3.LUT UR7, UR10, 0xfffffff8, URZ, 0xc0, !UPT ;  /* 0xfffffff80a077892 */ /* 0x000fe2000f8ec0ff */
[----:B------:R-:W-:Y:S01]  /*03e0*/  UMOV UR6, URZ ;  /* 0x000000ff00067c82 */ /* 0x000fe20008000000 */
[----:B0-----:R-:W-:-:S03]  /*03f0*/  ULEA UR4, UR5, UR4, 0x18 ;  /* 0x0000000405047291 */ /* 0x001fc6000f8ec0ff */
[----:B------:R-:W-:-:S03]  /*0400*/  UMOV UR5, URZ ;  /* 0x000000ff00057c82 */ /* 0x000fc60008000000 */
[----:B------:R-:W-:Y:S01]  /*0410*/  LEA R2, R0, UR4, 0x2 ;  /* 0x0000000400027c11 */ /* 0x000fe2000f8e10ff */
[----:B------:R-:W-:-:S03]  /*0420*/  UMOV UR4, URZ ;  /* 0x000000ff00047c82 */ /* 0x000fc60008000000 */
[----:B------:R-:W-:-:S07]  /*0430*/  IADD3 R2, PT, PT, R2, 0x10, RZ ;  /* 0x0000001002027810 */ /* 0x000fce0007ffe0ff */
.L_x_7:
[----:B------:R-:W0:Y:S01]  /*0440*/  LDS R4, [R2+-0x10] ;  /* 0xfffff00002047984 */ /* 0x000e220000000800 */
[----:B------:R-:W-:Y:S01]  /*0450*/  USHF.L.U32 UR8, UR5, 0x2, URZ ;  /* 0x0000000205087899 */ /* 0x000fe200080006ff */
[----:B------:R-:W0:Y:S02]  /*0460*/  LDCU UR9, c[0x3][UR4] ;  /* 0x00c00000040977ac */ /* 0x000e240008000800 */
[----:B------:R-:W1:Y:S01]  /*0470*/  LDS R3, [R2+-0xc] ;  /* 0xfffff40002037984 */ /* 0x000e620000000800 */
[----:B------:R-:W-:-:S03]  /*0480*/  ULOP3.LUT UR8, UR8, 0xffffffe0, URZ, 0xc0, !UPT ;  /* 0xffffffe008087892 */ /* 0x000fc6000f8ec0ff */
[----:B------:R-:W2:Y:S01]  /*0490*/  LDS R6, [R2+-0x8] ;  /* 0xfffff80002067984 */ /* 0x000ea20000000800 */
[----:B------:R-:W-:Y:S02]  /*04a0*/  UIADD3 UR5, UP1, UPT, UR5, 0x8, URZ ;  /* 0x0000000805057890 */ /* 0x000fe4000ff3e0ff */
[----:B------:R-:W-:Y:S01]  /*04b0*/  UIADD3 UR4, UPT, UPT, UR4, 0x20, URZ ;  /* 0x0000002004047890 */ /* 0x000fe2000fffe0ff */
[----:B------:R-:W3:Y:S01]  /*04c0*/  LDS R8, [R2+-0x4] ;  /* 0xfffffc0002087984 */ /* 0x000ee20000000800 */
[----:B------:R-:W-:-:S03]  /*04d0*/  UIADD3.X UR6, UPT, UPT, URZ, UR6, URZ, UP1, !UPT ;  /* 0x00000006ff067290 */ /* 0x000fc60008ffe4ff */
[----:B------:R-:W4:Y:S01]  /*04e0*/  LDS R10, [R2] ;  /* 0x00000000020a7984 */ /* 0x000f220000000800 */
[----:B------:R-:W1:Y:S03]  /*04f0*/  LDCU UR14, c[0x3][UR8+0x4] ;  /* 0x00c00080080e77ac */ /* 0x000e660008000800 */
[----:B------:R-:W5:Y:S01]  /*0500*/  LDS R14, [R2+0x4] ;  /* 0x00000400020e7984 */ /* 0x000f620000000800 */
[----:B------:R-:W2:Y:S03]  /*0510*/  LDCU.64 UR16, c[0x3][UR8+0x8] ;  /* 0x00c00100081077ac */ /* 0x000ea60008000a00 */
[----:B------:R-:W5:Y:S01]  /*0520*/  LDS R16, [R2+0x8] ;  /* 0x0000080002107984 */ /* 0x000f620000000800 */
[----:B------:R-:W4:Y:S03]  /*0530*/  LDCU.64 UR18, c[0x3][UR8+0x10] ;  /* 0x00c00200081277ac */ /* 0x000f260008000a00 */
[----:B------:R0:W5:Y:S02]  /*0540*/  LDS R18, [R2+0xc] ;  /* 0x00000c0002127984 */ /* 0x0001640000000800 */
[----:B0-----:R-:W-:-:S02]  /*0550*/  VIADD R2, R2, 0x20 ;  /* 0x0000002002027836 */ /* 0x001fc40000000000 */
[----:B------:R-:W-:Y:S01]  /*0560*/  FFMA R4, R4, UR9, R5 ;  /* 0x0000000904047c23 */ /* 0x000fe20008000005 */
[----:B------:R-:W0:Y:S03]  /*0570*/  LDCU.64 UR8, c[0x3][UR8+0x18] ;  /* 0x00c00300080877ac */ /* 0x000e260008000a00 */
[----:B-1----:R-:W-:Y:S01]  /*0580*/  FFMA R3, R3, UR14, R4 ;  /* 0x0000000e03037c23 */ /* 0x002fe20008000004 */
[----:B------:R-:W-:-:S03]  /*0590*/  UIADD3 UR14, UP1, UPT, UR5, -UR7, URZ ;  /* 0x80000007050e7290 */ /* 0x000fc6000ff3e0ff */
[----:B--2---:R-:W-:Y:S01]  /*05a0*/  FFMA R3, R6, UR16, R3 ;  /* 0x0000001006037c23 */ /* 0x004fe20008000003 */
[----:B------:R-:W-:Y:S02]  /*05b0*/  UIADD3.X UR15, UPT, UPT, UR6, ~UR11, URZ, UP1, !UPT ;  /* 0x8000000b060f7290 */ /* 0x000fe40008ffe4ff */
[----:B------:R-:W-:Y:S01]  /*05c0*/  UISETP.NE.U32.AND UP1, UPT, UR14, URZ, UPT ;  /* 0x000000ff0e00728c */ /* 0x000fe2000bf25070 */
[----:B---3--:R-:W-:-:S03]  /*05d0*/  FFMA R3, R8, UR17, R3 ;  /* 0x0000001108037c23 */ /* 0x008fc60008000003 */
[----:B------:R-:W-:Y:S01]  /*05e0*/  UISETP.NE.AND.EX UP1, UPT, UR15, URZ, UPT, UP1 ;  /* 0x000000ff0f00728c */ /* 0x000fe2000bf25310 */
[----:B----4-:R-:W-:-:S04]  /*05f0*/  FFMA R3, R10, UR18, R3 ;  /* 0x000000120a037c23 */ /* 0x010fc80008000003 */
[----:B-----5:R-:W-:-:S04]  /*0600*/  FFMA R3, R14, UR19, R3 ;  /* 0x000000130e037c23 */ /* 0x020fc80008000003 */
[----:B0-----:R-:W-:-:S04]  /*0610*/  FFMA R3, R16, UR8, R3 ;  /* 0x0000000810037c23 */ /* 0x001fc80008000003 */
[----:B------:R-:W-:Y:S01]  /*0620*/  FFMA R5, R18, UR9, R3 ;  /* 0x0000000912057c23 */ /* 0x000fe20008000003 */
[----:B------:R-:W-:Y:S06]  /*0630*/  BRA.U UP1, `(.L_x_7) ;  /* 0xfffffffd01807547 */ /* 0x000fec000b83ffff */
.L_x_6:
[----:B------:R-:W-:Y:S05]  /*0640*/  BRA.U !UP0, `(.L_x_5) ;  /* 0x0000000108e07547 */ /* 0x000fea000b800000 */
[----:B------:R-:W-:Y:S02]  /*0650*/  UISETP.GE.U32.AND UP1, UPT, UR20, 0x4, UPT ;  /* 0x000000041400788c */ /* 0x000fe4000bf26070 */
[----:B------:R-:W-:Y:S02]  /*0660*/  ULOP3.LUT UR6, UR10, 0x3, URZ, 0xc0, !UPT ;  /* 0x000000030a067892 */ /* 0x000fe4000f8ec0ff */
[----:B------:R-:W-:Y:S02]  /*0670*/  UISETP.GE.U32.AND.EX UP1, UPT, URZ, URZ, UPT, UP1 ;  /* 0x000000ffff00728c */ /* 0x000fe4000bf26110 */
[----:B------:R-:W-:-:S04]  /*0680*/  UISETP.NE.U32.AND UP0, UPT, UR6, URZ, UPT ;  /* 0x000000ff0600728c */ /* 0x000fc8000bf05070 */
[----:B------:R-:W-:-:S03]  /*0690*/  UISETP.NE.AND.EX UP0, UPT, URZ, URZ, UPT, UP0 ;  /* 0x000000ffff00728c */ /* 0x000fc6000bf05300 */
[----:B------:R-:W-:Y:S08]  /*06a0*/  BRA.U !UP1, `(.L_x_8) ;  /* 0x00000001094c7547 */ /* 0x000ff0000b800000 */
[----:B------:R-:W0:Y:S01]  /*06b0*/  S2UR UR5, SR_CgaCtaId ;  /* 0x00000000000579c3 */ /* 0x000e220000008800 */
[----:B------:R-:W-:Y:S01]  /*06c0*/  UMOV UR4, 0x400 ;  /* 0x0000040000047882 */ /* 0x000fe20000000000 */
[----:B------:R-:W-:Y:S01]  /*06d0*/  IADD3 R2, PT, PT, R0, UR7, RZ ;  /* 0x0000000700027c10 */ /* 0x000fe2000fffe0ff */
[----:B0-----:R-:W-:-:S06]  /*06e0*/  ULEA UR4, UR5, UR4, 0x18 ;  /* 0x0000000405047291 */ /* 0x001fcc000f8ec0ff */
[----:B------:R-:W-:Y:S01]  /*06f0*/  LEA R2, R2, UR4, 0x2 ;  /* 0x0000000402027c11 */ /* 0x000fe2000f8e10ff */
[----:B------:R-:W-:Y:S02]  /*0700*/  USHF.L.U32 UR4, UR7, 0x2, URZ ;  /* 0x0000000207047899 */ /* 0x000fe400080006ff */
[----:B------:R-:W-:Y:S02]  /*0710*/  UIADD3 UR7, UPT, UPT, UR7, 0x4, URZ ;  /* 0x0000000407077890 */ /* 0x000fe4000fffe0ff */
[----:B------:R-:W0:Y:S01]  /*0720*/  LDS R4, [R2] ;  /* 0x0000000002047984 */ /* 0x000e220000000800 */
[----:B------:R-:W-:-:S03]  /*0730*/  ULOP3.LUT UR8, UR4, 0xfffffffc, URZ, 0xc0, !UPT ;  /* 0xfffffffc04087892 */ /* 0x000fc6000f8ec0ff */
[----:B------:R-:W1:Y:S04]  /*0740*/  LDS R3, [R2+0x4] ;  /* 0x0000040002037984 */ /* 0x000e680000000800 */
[----:B------:R-:W2:Y:S01]  /*0750*/  LDS R6, [R2+0x8] ;  /* 0x0000080002067984 */ /* 0x000ea20000000800 */
[----:B------:R-:W0:Y:S03]  /*0760*/  LDCU UR4, c[0x3][UR4] ;  /* 0x00c00000040477ac */ /* 0x000e260008000800 */
[----:B------:R-:W3:Y:S01]  /*0770*/  LDS R8, [R2+0xc] ;  /* 0x00000c0002087984 */ /* 0x000ee20000000800 */
[----:B------:R-:W1:Y:S01]  /*0780*/  LDCU UR5, c[0x3][UR8+0x4] ;  /* 0x00c00080080577ac */ /* 0x000e620008000800 */
[----:B------:R-:W2:Y:S01]  /*0790*/  LDCU.64 UR8, c[0x3][UR8+0x8] ;  /* 0x00c00100080877ac */ /* 0x000ea20008000a00 */
[----:B0-----:R-:W-:-:S04]  /*07a0*/  FFMA R4, R4, UR4, R5 ;  /* 0x0000000404047c23 */ /* 0x001fc80008000005 */
[----:B-1----:R-:W-:-:S04]  /*07b0*/  FFMA R3, R3, UR5, R4 ;  /* 0x0000000503037c23 */ /* 0x002fc80008000004 */
[----:B--2---:R-:W-:-:S04]  /*07c0*/  FFMA R3, R6, UR8, R3 ;  /* 0x0000000806037c23 */ /* 0x004fc80008000003 */
[----:B---3--:R-:W-:-:S07]  /*07d0*/  FFMA R5, R8, UR9, R3 ;  /* 0x0000000908057c23 */ /* 0x008fce0008000003 */
.L_x_8:
[----:B------:R-:W-:Y:S05]  /*07e0*/  BRA.U !UP0, `(.L_x_5) ;  /* 0x0000000108787547 */ /* 0x000fea000b800000 */
[----:B------:R-:W-:Y:S02]  /*07f0*/  UISETP.NE.U32.AND UP1, UPT, UR6, 0x1, UPT ;  /* 0x000000010600788c */ /* 0x000fe4000bf25070 */
[----:B------:R-:W-:Y:S02]  /*0800*/  ULOP3.LUT UR4, UR10, 0x1, URZ, 0xc0, !UPT ;  /* 0x000000010a047892 */ /* 0x000fe4000f8ec0ff */
[----:B------:R-:W-:Y:S02]  /*0810*/  UISETP.NE.AND.EX UP1, UPT, URZ, URZ, UPT, UP1 ;  /* 0x000000ffff00728c */ /* 0x000fe4000bf25310 */
[----:B------:R-:W-:-:S04]  /*0820*/  UISETP.NE.U32.AND UP0, UPT, UR4, 0x1, UPT ;  /* 0x000000010400788c */ /* 0x000fc8000bf05070 */
[----:B------:R-:W-:-:S03]  /*0830*/  UISETP.NE.U32.AND.EX UP0, UPT, URZ, URZ, UPT, UP0 ;  /* 0x000000ffff00728c */ /* 0x000fc6000bf05100 */
[----:B------:R-:W-:Y:S08]  /*0840*/  BRA.U !UP1, `(.L_x_9) ;  /* 0x0000000109387547 */ /* 0x000ff0000b800000 */
[----:B------:R-:W0:Y:S01]  /*0850*/  S2UR UR5, SR_CgaCtaId ;  /* 0x00000000000579c3 */ /* 0x000e220000008800 */
[----:B------:R-:W-:Y:S01]  /*0860*/  UMOV UR4, 0x400 ;  /* 0x0000040000047882 */ /* 0x000fe20000000000 */
[----:B------:R-:W-:Y:S01]  /*0870*/  VIADD R2, R0, UR7 ;  /* 0x0000000700027c36 */ /* 0x000fe20008000000 */
[----:B0-----:R-:W-:-:S06]  /*0880*/  ULEA UR4, UR5, UR4, 0x18 ;  /* 0x0000000405047291 */ /* 0x001fcc000f8ec0ff */
[----:B------:R-:W-:Y:S01]  /*0890*/  LEA R2, R2, UR4, 0x2 ;  /* 0x0000000402027c11 */ /* 0x000fe2000f8e10ff */
[----:B------:R-:W-:Y:S02]  /*08a0*/  USHF.L.U32 UR4, UR7, 0x2, URZ ;  /* 0x0000000207047899 */ /* 0x000fe400080006ff */
[----:B------:R-:W-:Y:S02]  /*08b0*/  UIADD3 UR7, UPT, UPT, UR7, 0x2, URZ ;  /* 0x0000000207077890 */ /* 0x000fe4000fffe0ff */
[----:B------:R-:W0:Y:S01]  /*08c0*/  LDS R4, [R2] ;  /* 0x0000000002047984 */ /* 0x000e220000000800 */
[----:B------:R-:W-:-:S03]  /*08d0*/  ULOP3.LUT UR5, UR4, 0xfffffffc, URZ, 0xc0, !UPT ;  /* 0xfffffffc04057892 */ /* 0x000fc6000f8ec0ff */
[----:B------:R-:W1:Y:S04]  /*08e0*/  LDS R3, [R2+0x4] ;  /* 0x0000040002037984 */ /* 0x000e680000000800 */
[----:B------:R-:W0:Y:S05]  /*08f0*/  LDCU UR4, c[0x3][UR4] ;  /* 0x00c00000040477ac */ /* 0x000e2a0008000800 */
[----:B------:R-:W1:Y:S01]  /*0900*/  LDCU UR5, c[0x3][UR5+0x4] ;  /* 0x00c00080050577ac */ /* 0x000e620008000800 */
[----:B0-----:R-:W-:-:S04]  /*0910*/  FFMA R4, R4, UR4, R5 ;  /* 0x0000000404047c23 */ /* 0x001fc80008000005 */
[----:B-1----:R-:W-:-:S07]  /*0920*/  FFMA R5, R3, UR5, R4 ;  /* 0x0000000503057c23 */ /* 0x002fce0008000004 */
.L_x_9:
[----:B------:R-:W-:Y:S05]  /*0930*/  BRA.U UP0, `(.L_x_5) ;  /* 0x0000000100247547 */ /* 0x000fea000b800000 */
[----:B------:R-:W0:Y:S01]  /*0940*/  S2UR UR5, SR_CgaCtaId ;  /* 0x00000000000579c3 */ /* 0x000e220000008800 */
[----:B------:R-:W-:Y:S01]  /*0950*/  UMOV UR4, 0x400 ;  /* 0x0000040000047882 */ /* 0x000fe20000000000 */
[----:B------:R-:W-:Y:S01]  /*0960*/  IADD3 R0, PT, PT, R0, UR7, RZ ;  /* 0x0000000700007c10 */ /* 0x000fe2000fffe0ff */
[----:B0-----:R-:W-:-:S06]  /*0970*/  ULEA UR4, UR5, UR4, 0x18 ;  /* 0x0000000405047291 */ /* 0x001fcc000f8ec0ff */
[----:B------:R-:W-:Y:S01]  /*0980*/  LEA R0, R0, UR4, 0x2 ;  /* 0x0000000400007c11 */ /* 0x000fe2000f8e10ff */
[----:B------:R-:W-:-:S05]  /*0990*/  USHF.L.U32 UR4, UR7, 0x2, URZ ;  /* 0x0000000207047899 */ /* 0x000fca00080006ff */
[----:B------:R-:W0:Y:S07]  /*09a0*/  LDS R0, [R0] ;  /* 0x0000000000007984 */ /* 0x000e2e0000000800 */
[----:B------:R-:W0:Y:S02]  /*09b0*/  LDCU UR4, c[0x3][UR4] ;  /* 0x00c00000040477ac */ /* 0x000e240008000800 */
[----:B0-----:R-:W-:-:S07]  /*09c0*/  FFMA R5, R0, UR4, R5 ;  /* 0x0000000400057c23 */ /* 0x001fce0008000005 */
.L_x_5:
[----:B------:R-:W0:Y:S02]  /*09d0*/  LDCU.64 UR4, c[0x0][0x390] ;  /* 0x00007200ff0477ac */ /* 0x000e240008000a00 */
[----:B0-----:R-:W-:-:S04]  /*09e0*/  LEA R2, P0, R12, UR4, 0x2 ;  /* 0x000000040c027c11 */ /* 0x001fc8000f8010ff */
[----:B------:R-:W-:-:S05]  /*09f0*/  LEA.HI.X R3, R12, UR5, RZ, 0x2, P0 ;  /* 0x000000050c037c11 */ /* 0x000fca00080f14ff */
[----:B------:R-:W-:Y:S01]  /*0a00*/  STG.E desc[UR12][R2.64], R5 ;  /* 0x0000000502007986 */ /* 0x000fe2000c10190c */
[----:B------:R-:W-:Y:S05]  /*0a10*/  EXIT ;  /* 0x000000000000794d */ /* 0x000fea0003800000 */
.L_x_10:
[----:B------:R-:W-:-:S00]  /*0a20*/  BRA `(.L_x_10) ;  /* 0xfffffffc00fc7947 */ /* 0x000fc0000383ffff */
[----:B------:R-:W-:-:S00]  /*0a30*/  NOP ;  /* 0x0000000000007918 */ /* 0x000fc00000000000 */
        /* <DEDUP_REMOVED lines=12> */
.L_x_11:


//--------------------- .nv.shared._Z10ConvKernelPKfS0_Pfmm --------------------------
	.section	.nv.shared._Z10ConvKernelPKfS0_Pfmm,"aw",@nobits
	.sectionflags	@""
	.align	16
	.zero		1024


//--------------------- .nv.shared.reserved.0     --------------------------
	.section	.nv.shared.reserved.0,"aw",@nobits
	.weak		__nv_reservedSMEM_offset_0_alias
	.size		__nv_reservedSMEM_offset_0_alias, 0, 64
	.other		__nv_reservedSMEM_offset_0_alias,@"STO_CUDA_RESERVED_SHARED STV_DEFAULT"
__nv_reservedSMEM_offset_0_alias:
	.zero		0
	.zero		64


//--------------------- .nv.constant0._Z10ConvKernelPKfS0_Pfmm --------------------------
	.section	.nv.constant0._Z10ConvKernelPKfS0_Pfmm,"a",@progbits
	.sectionflags	@""
	.align	4
.nv.constant0._Z10ConvKernelPKfS0_Pfmm:
	.zero		936


//--------------------- SYMBOLS --------------------------

	.type		.nv.reservedSmem.offset0,@object
	.size		.nv.reservedSmem.offset0,0x4
	.type		.nv.reservedSmem.cap,@object
	.size		.nv.reservedSmem.cap,0x4
